//
// Generated by NVIDIA NVVM Compiler
//
// Compiler Build ID: CL-36424714
// Cuda compilation tools, release 13.0, V13.0.88
// Based on NVVM 20.0.0
//

.version 9.0
.target sm_100
.address_size 64

	// .globl	_Z10word_countPcS_PiS0_i

.visible .entry _Z10word_countPcS_PiS0_i(
	.param .u64 .ptr .align 1 _Z10word_countPcS_PiS0_i_param_0,
	.param .u64 .ptr .align 1 _Z10word_countPcS_PiS0_i_param_1,
	.param .u64 .ptr .align 1 _Z10word_countPcS_PiS0_i_param_2,
	.param .u64 .ptr .align 1 _Z10word_countPcS_PiS0_i_param_3,
	.param .u32 _Z10word_countPcS_PiS0_i_param_4
)
{
	.reg .pred 	%p<5>;
	.reg .b16 	%rs<3>;
	.reg .b32 	%r<15>;
	.reg .b64 	%rd<16>;

	ld.param.u64 	%rd4, [_Z10word_countPcS_PiS0_i_param_0];
	ld.param.u64 	%rd5, [_Z10word_countPcS_PiS0_i_param_1];
	ld.param.u64 	%rd6, [_Z10word_countPcS_PiS0_i_param_2];
	ld.param.u64 	%rd7, [_Z10word_countPcS_PiS0_i_param_3];
	ld.param.u32 	%r6, [_Z10word_countPcS_PiS0_i_param_4];
	mov.u32 	%r7, %ctaid.x;
	mov.u32 	%r8, %ntid.x;
	mov.u32 	%r9, %tid.x;
	mad.lo.s32 	%r1, %r7, %r8, %r9;
	setp.ge.s32 	%p1, %r1, %r6;
	@%p1 bra 	$L__BB0_6;
	cvta.to.global.u64 	%rd8, %rd6;
	mul.wide.s32 	%rd9, %r1, 4;
	add.s64 	%rd10, %rd8, %rd9;
	ld.global.u32 	%r2, [%rd10];
	not.b32 	%r10, %r2;
	ld.global.u32 	%r11, [%rd10+4];
	add.s32 	%r3, %r11, %r10;
	setp.lt.s32 	%p2, %r3, 1;
	@%p2 bra 	$L__BB0_5;
	cvta.to.global.u64 	%rd1, %rd4;
	cvta.to.global.u64 	%rd2, %rd5;
	cvt.s64.s32 	%rd3, %r2;
	mov.b32 	%r14, 0;
	bra.uni 	$L__BB0_4;
$L__BB0_3:
	add.s32 	%r14, %r14, 1;
	setp.eq.s32 	%p4, %r14, %r3;
	@%p4 bra 	$L__BB0_5;
$L__BB0_4:
	cvt.u64.u32 	%rd11, %r14;
	add.s64 	%rd12, %rd11, %rd3;
	add.s64 	%rd13, %rd1, %rd12;
	ld.global.u8 	%rs1, [%rd13+1];
	add.s64 	%rd14, %rd2, %rd11;
	ld.global.u8 	%rs2, [%rd14];
	setp.eq.s16 	%p3, %rs1, %rs2;
	@%p3 bra 	$L__BB0_3;
	bra.uni 	$L__BB0_6;
$L__BB0_5:
	cvta.to.global.u64 	%rd15, %rd7;
	atom.global.add.u32 	%r13, [%rd15], 1;
$L__BB0_6:
	ret;

}


// ===== COMPILED SASS (sm_100) =====

	.target	sm_100

	.elftype	@"ET_EXEC"


//--------------------- .note.nv.tkinfo           --------------------------
	.section	.note.nv.tkinfo,"",@"SHT_NOTE"
	.sectionflags	@"SHF_NOTE_NV_TKINFO"
	.tkinfo
        /*0018*/ 	.word	0x00000002
        /*0030*/ 	.string	""
        /*0030*/ 	.string	"ptxas"
        /*0030*/ 	.string	"Cuda compilation tools, release 13.0, V13.0.88"
        /*0030*/ 	.string	"Build cuda_13.0.r13.0/compiler.36424714_0"
        /*0030*/ 	.string	"-arch sm_100 -m 64 "



//--------------------- .note.nv.cuinfo           --------------------------
	.section	.note.nv.cuinfo,"",@"SHT_NOTE"
	.sectionflags	@"SHF_NOTE_NV_CUINFO"
        /*0018*/ 	.short	0x0002
        /*001a*/ 	.short	0x0064
        /*001c*/ 	.short	0x0082
	.zero		2


//--------------------- .nv.info                  --------------------------
	.section	.nv.info,"",@"SHT_CUDA_INFO"
	.align	4


	//----- nvinfo : EIATTR_REGCOUNT
	.align		4
        /*0000*/ 	.byte	0x04, 0x2f
        /*0002*/ 	.short	(.L_1 - .L_0)
	.align		4
.L_0:
        /*0004*/ 	.word	index@(_Z10word_countPcS_PiS0_i)
        /*0008*/ 	.word	0x0000000b


	//----- nvinfo : EIATTR_FRAME_SIZE
	.align		4
.L_1:
        /*000c*/ 	.byte	0x04, 0x11
        /*000e*/ 	.short	(.L_3 - .L_2)
	.align		4
.L_2:
        /*0010*/ 	.word	index@(_Z10word_countPcS_PiS0_i)
        /*0014*/ 	.word	0x00000000


	//----- nvinfo : EIATTR_MIN_STACK_SIZE
	.align		4
.L_3:
        /*0018*/ 	.byte	0x04, 0x12
        /*001a*/ 	.short	(.L_5 - .L_4)
	.align		4
.L_4:
        /*001c*/ 	.word	index@(_Z10word_countPcS_PiS0_i)
        /*0020*/ 	.word	0x00000000
.L_5:


//--------------------- .nv.compat                --------------------------
	.section	.nv.compat,"",@"SHT_CUDA_COMPAT_INFO"
	.align	4
        /*0000*/ 	.byte	0x02, 0x09, 0x00, 0x00, 0x02, 0x02, 0x01, 0x00, 0x02, 0x05, 0x05, 0x00, 0x03, 0x07, 0x01, 0x01
        /*0010*/ 	.byte	0x02, 0x03, 0x00, 0x00, 0x02, 0x06, 0x01, 0x00, 0x04, 0x0b, 0x08, 0x00, 0x09, 0x00, 0x00, 0x00
        /*0020*/ 	.byte	0x00, 0x00, 0x00, 0x00


//--------------------- .nv.info._Z10word_countPcS_PiS0_i --------------------------
	.section	.nv.info._Z10word_countPcS_PiS0_i,"",@"SHT_CUDA_INFO"
	.sectionflags	@""
	.align	4


	//----- nvinfo : EIATTR_CUDA_API_VERSION
	.align		4
        /*0000*/ 	.byte	0x04, 0x37
        /*0002*/ 	.short	(.L_7 - .L_6)
.L_6:
        /*0004*/ 	.word	0x00000082


	//----- nvinfo : EIATTR_KPARAM_INFO
	.align		4
.L_7:
        /*0008*/ 	.byte	0x04, 0x17
        /*000a*/ 	.short	(.L_9 - .L_8)
.L_8:
        /*000c*/ 	.word	0x00000000
        /*0010*/ 	.short	0x0004
        /*0012*/ 	.short	0x0020
        /*0014*/ 	.byte	0x00, 0xf0, 0x11, 0x00


	//----- nvinfo : EIATTR_KPARAM_INFO
	.align		4
.L_9:
        /*0018*/ 	.byte	0x04, 0x17
        /*001a*/ 	.short	(.L_11 - .L_10)
.L_10:
        /*001c*/ 	.word	0x00000000
        /*0020*/ 	.short	0x0003
        /*0022*/ 	.short	0x0018
        /*0024*/ 	.byte	0x00, 0xf5, 0x21, 0x00


	//----- nvinfo : EIATTR_KPARAM_INFO
	.align		4
.L_11:
        /*0028*/ 	.byte	0x04, 0x17
        /*002a*/ 	.short	(.L_13 - .L_12)
.L_12:
        /*002c*/ 	.word	0x00000000
        /*0030*/ 	.short	0x0002
        /*0032*/ 	.short	0x0010
        /*0034*/ 	.byte	0x00, 0xf5, 0x21, 0x00


	//----- nvinfo : EIATTR_KPARAM_INFO
	.align		4
.L_13:
        /*0038*/ 	.byte	0x04, 0x17
        /*003a*/ 	.short	(.L_15 - .L_14)
.L_14:
        /*003c*/ 	.word	0x00000000
        /*0040*/ 	.short	0x0001
        /*0042*/ 	.short	0x0008
        /*0044*/ 	.byte	0x00, 0xf5, 0x21, 0x00


	//----- nvinfo : EIATTR_KPARAM_INFO
	.align		4
.L_15:
        /*0048*/ 	.byte	0x04, 0x17
        /*004a*/ 	.short	(.L_17 - .L_16)
.L_16:
        /*004c*/ 	.word	0x00000000
        /*0050*/ 	.short	0x0000
        /*0052*/ 	.short	0x0000
        /*0054*/ 	.byte	0x00, 0xf5, 0x21, 0x00


	//----- nvinfo : EIATTR_SPARSE_MMA_MASK
	.align		4
.L_17:
        /*0058*/ 	.byte	0x03, 0x50
        /*005a*/ 	.short	0x0000


	//----- nvinfo : EIATTR_MAXREG_COUNT
	.align		4
        /*005c*/ 	.byte	0x03, 0x1b
        /*005e*/ 	.short	0x00ff


	//----- nvinfo : EIATTR_MERCURY_ISA_VERSION
	.align		4
        /*0060*/ 	.byte	0x03, 0x5f
        /*0062*/ 	.short	0x0101


	//----- nvinfo : EIATTR_INT_WARP_WIDE_INSTR_OFFSETS
	.align		4
        /*0064*/ 	.byte	0x04, 0x31
        /*0066*/ 	.short	(.L_19 - .L_18)


	//   ....[0]....
.L_18:
        /*0068*/ 	.word	0x00000230


	//----- nvinfo : EIATTR_VRC_CTA_INIT_COUNT
	.align		4
.L_19:
        /*006c*/ 	.byte	0x02, 0x4a
	.zero		1
	.zero		1


	//----- nvinfo : EIATTR_EXIT_INSTR_OFFSETS
	.align		4
        /*0070*/ 	.byte	0x04, 0x1c
        /*0072*/ 	.short	(.L_21 - .L_20)


	//   ....[0]....
.L_20:
        /*0074*/ 	.word	0x00000070


	//   ....[1]....
        /*0078*/ 	.word	0x000001c0


	//   ....[2]....
        /*007c*/ 	.word	0x00000280


	//----- nvinfo : EIATTR_CRS_STACK_SIZE
	.align		4
.L_21:
        /*0080*/ 	.byte	0x04, 0x1e
        /*0082*/ 	.short	(.L_23 - .L_22)
.L_22:
        /*0084*/ 	.word	0x00000000


	//----- nvinfo : EIATTR_CBANK_PARAM_SIZE
	.align		4
.L_23:
        /*0088*/ 	.byte	0x03, 0x19
        /*008a*/ 	.short	0x0024


	//----- nvinfo : EIATTR_PARAM_CBANK
	.align		4
        /*008c*/ 	.byte	0x04, 0x0a
        /*008e*/ 	.short	(.L_25 - .L_24)
	.align		4
.L_24:
        /*0090*/ 	.word	index@(.nv.constant0._Z10word_countPcS_PiS0_i)
        /*0094*/ 	.short	0x0380
        /*0096*/ 	.short	0x0024


	//----- nvinfo : EIATTR_SW_WAR
	.align		4
.L_25:
        /*0098*/ 	.byte	0x04, 0x36
        /*009a*/ 	.short	(.L_27 - .L_26)
.L_26:
        /*009c*/ 	.word	0x00000008
.L_27:


//--------------------- .nv.callgraph             --------------------------
	.section	.nv.callgraph,"",@"SHT_CUDA_CALLGRAPH"
	.align	4
	.sectionentsize	8
	.align		4
        /*0000*/ 	.word	0x00000000
	.align		4
        /*0004*/ 	.word	0xffffffff
	.align		4
        /*0008*/ 	.word	0x00000000
	.align		4
        /*000c*/ 	.word	0xfffffffe
	.align		4
        /*0010*/ 	.word	0x00000000
	.align		4
        /*0014*/ 	.word	0xfffffffd
	.align		4
        /*0018*/ 	.word	0x00000000
	.align		4
        /*001c*/ 	.word	0xfffffffc


//--------------------- .text._Z10word_countPcS_PiS0_i --------------------------
	.section	.text._Z10word_countPcS_PiS0_i,"ax",@progbits
	.align	128
        .global         _Z10word_countPcS_PiS0_i
        .type           _Z10word_countPcS_PiS0_i,@function
        .size           _Z10word_countPcS_PiS0_i,(.L_x_4 - _Z10word_countPcS_PiS0_i)
        .other          _Z10word_countPcS_PiS0_i,@"STO_CUDA_ENTRY STV_DEFAULT"
_Z10word_countPcS_PiS0_i:
.text._Z10word_countPcS_PiS0_i:
[----:B------:R-:W-:Y:S01]  /*0000*/  LDC R1, c[0x0][0x37c] ;  /* 0x0000df00ff017b82 */ /* 0x000fe20000000800 */
[----:B------:R-:W0:Y:S07]  /*0010*/  S2R R0, SR_TID.X ;  /* 0x0000000000007919 */ /* 0x000e2e0000002100 */
[----:B------:R-:W0:Y:S01]  /*0020*/  S2UR UR4, SR_CTAID.X ;  /* 0x00000000000479c3 */ /* 0x000e220000002500 */
[----:B------:R-:W1:Y:S07]  /*0030*/  LDCU UR5, c[0x0][0x3a0] ;  /* 0x00007400ff0577ac */ /* 0x000e6e0008000800 */
[----:B------:R-:W0:Y:S02]  /*0040*/  LDC R5, c[0x0][0x360] ;  /* 0x0000d800ff057b82 */ /* 0x000e240000000800 */
[----:B0-----:R-:W-:-:S05]  /*0050*/  IMAD R5, R5, UR4, R0 ;  /* 0x0000000405057c24 */ /* 0x001fca000f8e0200 */
[----:B-1----:R-:W-:-:S13]  /*0060*/  ISETP.GE.AND P0, PT, R5, UR5, PT ;  /* 0x0000000505007c0c */ /* 0x002fda000bf06270 */
[----:B------:R-:W-:Y:S05]  /*0070*/  @P0 EXIT ;  /* 0x000000000000094d */ /* 0x000fea0003800000 */
[----:B------:R-:W0:Y:S01]  /*0080*/  LDC.64 R2, c[0x0][0x390] ;  /* 0x0000e400ff027b82 */ /* 0x000e220000000a00 */
[----:B------:R-:W1:Y:S01]  /*0090*/  LDCU.64 UR4, c[0x0][0x358] ;  /* 0x00006b00ff0477ac */ /* 0x000e620008000a00 */
[----:B------:R-:W2:Y:S01]  /*00a0*/  LDCU.128 UR8, c[0x0][0x380] ;  /* 0x00007000ff0877ac */ /* 0x000ea20008000c00 */
[----:B0-----:R-:W-:-:S05]  /*00b0*/  IMAD.WIDE R2, R5, 0x4, R2 ;  /* 0x0000000405027825 */ /* 0x001fca00078e0202 */
[----:B-1----:R-:W3:Y:S04]  /*00c0*/  LDG.E R0, desc[UR4][R2.64] ;  /* 0x0000000402007981 */ /* 0x002ee8000c1e1900 */
[----:B------:R-:W4:Y:S01]  /*00d0*/  LDG.E R5, desc[UR4][R2.64+0x4] ;  /* 0x0000040402057981 */ /* 0x000f22000c1e1900 */
[----:B------:R-:W-:Y:S01]  /*00e0*/  BSSY.RECONVERGENT B0, `(.L_x_0) ;  /* 0x0000012000007945 */ /* 0x000fe20003800200 */
[----:B---3--:R-:W-:-:S05]  /*00f0*/  LOP3.LUT R4, RZ, R0, RZ, 0x33, !PT ;  /* 0x00000000ff047212 */ /* 0x008fca00078e33ff */
[----:B----4-:R-:W-:-:S05]  /*0100*/  IMAD.IADD R6, R4, 0x1, R5 ;  /* 0x0000000104067824 */ /* 0x010fca00078e0205 */
[----:B------:R-:W-:-:S13]  /*0110*/  ISETP.GE.AND P0, PT, R6, 0x1, PT ;  /* 0x000000010600780c */ /* 0x000fda0003f06270 */
[----:B--2---:R-:W-:Y:S05]  /*0120*/  @!P0 BRA `(.L_x_1) ;  /* 0x0000000000348947 */ /* 0x004fea0003800000 */
[----:B------:R-:W-:Y:S01]  /*0130*/  SHF.R.S32.HI R8, RZ, 0x1f, R0 ;  /* 0x0000001fff087819 */ /* 0x000fe20000011400 */
[----:B------:R-:W-:-:S07]  /*0140*/  IMAD.MOV.U32 R7, RZ, RZ, RZ ;  /* 0x000000ffff077224 */ /* 0x000fce00078e00ff */
.L_x_2:
[C---:B------:R-:W-:Y:S02]  /*0150*/  IADD3 R4, P2, PT, R7.reuse, UR10, RZ ;  /* 0x0000000a07047c10 */ /* 0x040fe4000ff5e0ff */
[----:B------:R-:W-:-:S03]  /*0160*/  IADD3 R2, P0, P1, R7, UR8, R0 ;  /* 0x0000000807027c10 */ /* 0x000fc6000f91e000 */
[----:B------:R-:W-:Y:S01]  /*0170*/  IMAD.X R5, RZ, RZ, UR11, P2 ;  /* 0x0000000bff057e24 */ /* 0x000fe200090e06ff */
[----:B------:R-:W-:-:S05]  /*0180*/  IADD3.X R3, PT, PT, RZ, UR9, R8, P0, P1 ;  /* 0x00000009ff037c10 */ /* 0x000fca00087e2408 */
[----:B------:R-:W2:Y:S04]  /*0190*/  LDG.E.U8 R2, desc[UR4][R2.64+0x1] ;  /* 0x0000010402027981 */ /* 0x000ea8000c1e1100 */
[----:B------:R-:W2:Y:S02]  /*01a0*/  LDG.E.U8 R5, desc[UR4][R4.64] ;  /* 0x0000000404057981 */ /* 0x000ea4000c1e1100 */
[----:B--2---:R-:W-:-:S13]  /*01b0*/  ISETP.NE.AND P0, PT, R2, R5, PT ;  /* 0x000000050200720c */ /* 0x004fda0003f05270 */
[----:B------:R-:W-:Y:S05]  /*01c0*/  @P0 EXIT ;  /* 0x000000000000094d */ /* 0x000fea0003800000 */
[----:B------:R-:W-:-:S05]  /*01d0*/  VIADD R7, R7, 0x1 ;  /* 0x0000000107077836 */ /* 0x000fca0000000000 */
[----:B------:R-:W-:-:S13]  /*01e0*/  ISETP.NE.AND P0, PT, R7, R6, PT ;  /* 0x000000060700720c */ /* 0x000fda0003f05270 */
[----:B------:R-:W-:Y:S05]  /*01f0*/  @P0 BRA `(.L_x_2) ;  /* 0xfffffffc00d40947 */ /* 0x000fea000383ffff */
.L_x_1:
[----:B------:R-:W-:Y:S05]  /*0200*/  BSYNC.RECONVERGENT B0 ;  /* 0x0000000000007941 */ /* 0x000fea0003800200 */
.L_x_0:
[----:B------:R-:W0:Y:S01]  /*0210*/  S2R R0, SR_LANEID ;  /* 0x0000000000007919 */ /* 0x000e220000000000 */
[----:B------:R-:W1:Y:S01]  /*0220*/  LDC.64 R2, c[0x0][0x398] ;  /* 0x0000e600ff027b82 */ /* 0x000e620000000a00 */
[----:B------:R-:W-:Y:S02]  /*0230*/  VOTEU.ANY UR6, UPT, PT ;  /* 0x0000000000067886 */ /* 0x000fe400038e0100 */
[----:B------:R-:W-:Y:S02]  /*0240*/  UFLO.U32 UR7, UR6 ;  /* 0x00000006000772bd */ /* 0x000fe400080e0000 */
[----:B------:R-:W1:Y:S04]  /*0250*/  POPC R5, UR6 ;  /* 0x0000000600057d09 */ /* 0x000e680008000000 */
[----:B0-----:R-:W-:-:S13]  /*0260*/  ISETP.EQ.U32.AND P0, PT, R0, UR7, PT ;  /* 0x0000000700007c0c */ /* 0x001fda000bf02070 */
[----:B-1----:R-:W-:Y:S01]  /*0270*/  @P0 REDG.E.ADD.STRONG.GPU desc[UR4][R2.64], R5 ;  /* 0x000000050200098e */ /* 0x002fe2000c12e104 */
[----:B------:R-:W-:Y:S05]  /*0280*/  EXIT ;  /* 0x000000000000794d */ /* 0x000fea0003800000 */
.L_x_3:
[----:B------:R-:W-:-:S00]  /*0290*/  BRA `(.L_x_3) ;  /* 0xfffffffc00fc7947 */ /* 0x000fc0000383ffff */
[----:B------:R-:W-:-:S00]  /*02a0*/  NOP ;  /* 0x0000000000007918 */ /* 0x000fc00000000000 */
        /* <DEDUP_REMOVED lines=13> */
.L_x_4:


//--------------------- .nv.shared.reserved.0     --------------------------
	.section	.nv.shared.reserved.0,"aw",@nobits
	.weak		__nv_reservedSMEM_offset_0_alias
	.size		__nv_reservedSMEM_offset_0_alias, 0, 64
	.other		__nv_reservedSMEM_offset_0_alias,@"STO_CUDA_RESERVED_SHARED STV_DEFAULT"
__nv_reservedSMEM_offset_0_alias:
	.zero		0
	.zero		64


//--------------------- .nv.constant0._Z10word_countPcS_PiS0_i --------------------------
	.section	.nv.constant0._Z10word_countPcS_PiS0_i,"a",@progbits
	.sectionflags	@""
	.align	4
.nv.constant0._Z10word_countPcS_PiS0_i:
	.zero		932


//--------------------- SYMBOLS --------------------------

	.type		.nv.reservedSmem.offset0,@object
	.size		.nv.reservedSmem.offset0,0x4
